	.headerflags	@"EF_CUDA_TEXMODE_UNIFIED EF_CUDA_64BIT_ADDRESS EF_CUDA_ACCELERATORS EF_CUDA_SM90 EF_CUDA_VIRTUAL_SM(EF_CUDA_SM90)"
	.elftype	@"ET_EXEC"


//--------------------- .nv.info                  --------------------------
	.section	.nv.info,"",@"SHT_CUDA_INFO"
	.align	4


	//----- nvinfo : EIATTR_REGCOUNT
	.align		4
        /*0000*/ 	.byte	0x04, 0x2f
        /*0002*/ 	.short	(.L_5 - .L_4)
	.align		4
.L_4:
        /*0004*/ 	.word	index@(triton_poi_fused__log_softmax_exp_gather_2)
        /*0008*/ 	.word	0x0000001a


	//----- nvinfo : EIATTR_MIN_STACK_SIZE
	.align		4
.L_5:
        /*000c*/ 	.byte	0x04, 0x12
        /*000e*/ 	.short	(.L_7 - .L_6)
	.align		4
.L_6:
        /*0010*/ 	.word	index@(triton_poi_fused__log_softmax_exp_gather_2)
        /*0014*/ 	.word	0x00000000


	//----- nvinfo : EIATTR_FRAME_SIZE
	.align		4
.L_7:
        /*0018*/ 	.byte	0x04, 0x11
        /*001a*/ 	.short	(.L_9 - .L_8)
	.align		4
.L_8:
        /*001c*/ 	.word	index@(triton_poi_fused__log_softmax_exp_gather_2)
        /*0020*/ 	.word	0x00000000


	//----- nvinfo : EIATTR_MIN_STACK_SIZE
	.align		4
.L_9:
        /*0024*/ 	.byte	0x04, 0x12
        /*0026*/ 	.short	(.L_11 - .L_10)
	.align		4
.L_10:
        /*0028*/ 	.word	index@(triton_poi_fused__log_softmax_exp_gather_2)
        /*002c*/ 	.word	0x00000000
.L_11:


//--------------------- .nv.info.triton_poi_fused__log_softmax_exp_gather_2 --------------------------
	.section	.nv.info.triton_poi_fused__log_softmax_exp_gather_2,"",@"SHT_CUDA_INFO"
	.sectionflags	@""
	.align	4


	//----- nvinfo : EIATTR_CUDA_API_VERSION
	.align		4
        /*0000*/ 	.byte	0x04, 0x37
        /*0002*/ 	.short	(.L_13 - .L_12)
.L_12:
        /*0004*/ 	.word	0x0000007c


	//----- nvinfo : EIATTR_KPARAM_INFO
	.align		4
.L_13:
        /*0008*/ 	.byte	0x04, 0x17
        /*000a*/ 	.short	(.L_15 - .L_14)
.L_14:
        /*000c*/ 	.word	0x00000000
        /*0010*/ 	.short	0x0004
        /*0012*/ 	.short	0x0020
        /*0014*/ 	.byte	0x00, 0xf0, 0x11, 0x00


	//----- nvinfo : EIATTR_KPARAM_INFO
	.align		4
.L_15:
        /*0018*/ 	.byte	0x04, 0x17
        /*001a*/ 	.short	(.L_17 - .L_16)
.L_16:
        /*001c*/ 	.word	0x00000000
        /*0020*/ 	.short	0x0003
        /*0022*/ 	.short	0x0018
        /*0024*/ 	.byte	0x00, 0xf4, 0x21, 0x00


	//----- nvinfo : EIATTR_KPARAM_INFO
	.align		4
.L_17:
        /*0028*/ 	.byte	0x04, 0x17
        /*002a*/ 	.short	(.L_19 - .L_18)
.L_18:
        /*002c*/ 	.word	0x00000000
        /*0030*/ 	.short	0x0002
        /*0032*/ 	.short	0x0010
        /*0034*/ 	.byte	0x00, 0xf4, 0x21, 0x00


	//----- nvinfo : EIATTR_KPARAM_INFO
	.align		4
.L_19:
        /*0038*/ 	.byte	0x04, 0x17
        /*003a*/ 	.short	(.L_21 - .L_20)
.L_20:
        /*003c*/ 	.word	0x00000000
        /*0040*/ 	.short	0x0001
        /*0042*/ 	.short	0x0008
        /*0044*/ 	.byte	0x00, 0xf4, 0x21, 0x00


	//----- nvinfo : EIATTR_KPARAM_INFO
	.align		4
.L_21:
        /*0048*/ 	.byte	0x04, 0x17
        /*004a*/ 	.short	(.L_23 - .L_22)
.L_22:
        /*004c*/ 	.word	0x00000000
        /*0050*/ 	.short	0x0000
        /*0052*/ 	.short	0x0000
        /*0054*/ 	.byte	0x00, 0xf4, 0x21, 0x00


	//----- nvinfo : EIATTR_SPARSE_MMA_MASK
	.align		4
.L_23:
        /*0058*/ 	.byte	0x03, 0x50
        /*005a*/ 	.short	0x0000


	//----- nvinfo : EIATTR_MAXREG_COUNT
	.align		4
        /*005c*/ 	.byte	0x03, 0x1b
        /*005e*/ 	.short	0x00ff


	//----- nvinfo : EIATTR_EXTERNS
	.align		4
        /*0060*/ 	.byte	0x04, 0x0f
        /*0062*/ 	.short	(.L_25 - .L_24)


	//   ....[0]....
	.align		4
.L_24:
        /*0064*/ 	.word	index@(__assertfail)


	//----- nvinfo : EIATTR_SYSCALL_OFFSETS
	.align		4
.L_25:
        /*0068*/ 	.byte	0x04, 0x46
        /*006a*/ 	.short	(.L_27 - .L_26)


	//   ....[0]....
.L_26:
        /*006c*/ 	.word	0x000002c0


	//----- nvinfo : EIATTR_EXIT_INSTR_OFFSETS
	.align		4
.L_27:
        /*0070*/ 	.byte	0x04, 0x1c
        /*0072*/ 	.short	(.L_29 - .L_28)


	//   ....[0]....
.L_28:
        /*0074*/ 	.word	0x00000790


	//   ....[1]....
        /*0078*/ 	.word	0x000007b0


	//----- nvinfo : EIATTR_REQNTID
	.align		4
.L_29:
        /*007c*/ 	.byte	0x04, 0x10
        /*007e*/ 	.short	(.L_31 - .L_30)
.L_30:
        /*0080*/ 	.word	0x00000020
        /*0084*/ 	.word	0x00000001
        /*0088*/ 	.word	0x00000001


	//----- nvinfo : EIATTR_CRS_STACK_SIZE
	.align		4
.L_31:
        /*008c*/ 	.byte	0x04, 0x1e
        /*008e*/ 	.short	(.L_33 - .L_32)
.L_32:
        /*0090*/ 	.word	0x00000000


	//----- nvinfo : EIATTR_CBANK_PARAM_SIZE
	.align		4
.L_33:
        /*0094*/ 	.byte	0x03, 0x19
        /*0096*/ 	.short	0x0024


	//----- nvinfo : EIATTR_PARAM_CBANK
	.align		4
        /*0098*/ 	.byte	0x04, 0x0a
        /*009a*/ 	.short	(.L_35 - .L_34)
	.align		4
.L_34:
        /*009c*/ 	.word	index@(.nv.constant0.triton_poi_fused__log_softmax_exp_gather_2)
        /*00a0*/ 	.short	0x0210
        /*00a2*/ 	.short	0x0024


	//----- nvinfo : EIATTR_SW_WAR
	.align		4
.L_35:
        /*00a4*/ 	.byte	0x04, 0x36
        /*00a6*/ 	.short	(.L_37 - .L_36)
.L_36:
        /*00a8*/ 	.word	0x00000008
.L_37:


//--------------------- .nv.callgraph             --------------------------
	.section	.nv.callgraph,"",@"SHT_CUDA_CALLGRAPH"
	.align	4
	.sectionentsize	8
	.align		4
        /*0000*/ 	.word	0x00000000
	.align		4
        /*0004*/ 	.word	0xffffffff
	.align		4
        /*0008*/ 	.word	index@(triton_poi_fused__log_softmax_exp_gather_2)
	.align		4
        /*000c*/ 	.word	index@(__assertfail)
	.align		4
        /*0010*/ 	.word	0x00000000
	.align		4
        /*0014*/ 	.word	0xfffffffe
	.align		4
        /*0018*/ 	.word	0x00000000
	.align		4
        /*001c*/ 	.word	0xfffffffd
	.align		4
        /*0020*/ 	.word	0x00000000
	.align		4
        /*0024*/ 	.word	0xfffffffc


//--------------------- .nv.constant4             --------------------------
	.section	.nv.constant4,"a",@progbits
	.align	8
	.align		8
.nv.constant4:
        /*0000*/ 	.dword	__assertfail
	.align		8
        /*0008*/ 	.dword	assertFunc_0
	.align		8
        /*0010*/ 	.dword	assertFile_0
	.align		8
        /*0018*/ 	.dword	assertMessage_0
	.align		8
        /*0020*/ 	.dword	_$_str


//--------------------- .text.triton_poi_fused__log_softmax_exp_gather_2 --------------------------
	.section	.text.triton_poi_fused__log_softmax_exp_gather_2,"ax",@progbits
	.sectionflags	@"SHF_BARRIERS=1"
	.align	128
        .global         triton_poi_fused__log_softmax_exp_gather_2
        .type           triton_poi_fused__log_softmax_exp_gather_2,@function
        .size           triton_poi_fused__log_softmax_exp_gather_2,(.L_x_2 - triton_poi_fused__log_softmax_exp_gather_2)
        .other          triton_poi_fused__log_softmax_exp_gather_2,@"STO_CUDA_ENTRY STV_DEFAULT"
triton_poi_fused__log_softmax_exp_gather_2:
.text.triton_poi_fused__log_softmax_exp_gather_2:
[----:B------:R-:W0:Y:S02]  /*0000*/  LDC R1, c[0x0][0x28] ;  /* 0x00000a00ff017b82 */ /* 0x000e240000000800 */
[----:B------:R-:W1:Y:S01]  /*0010*/  S2R R19, SR_TID.X ;  /* 0x0000000000137919 */ /* 0x000e620000002100 */
[----:B------:R-:W2:Y:S01]  /*0020*/  LDC.64 R2, c[0x0][0x210] ;  /* 0x00008400ff027b82 */ /* 0x000ea20000000a00 */
[----:B------:R-:W-:Y:S01]  /*0030*/  CS2R R4, SRZ ;  /* 0x0000000000047805 */ /* 0x000fe2000001ff00 */
[----:B------:R-:W-:Y:S01]  /*0040*/  ULDC.64 UR4, c[0x0][0x208] ;  /* 0x0000820000047ab9 */ /* 0x000fe20000000a00 */
[----:B------:R-:W3:Y:S05]  /*0050*/  S2R R0, SR_CTAID.X ;  /* 0x0000000000007919 */ /* 0x000eea0000002500 */
[----:B------:R-:W4:Y:S01]  /*0060*/  LDC.64 R6, c[0x0][0x218] ;  /* 0x00008600ff067b82 */ /* 0x000f220000000a00 */
[----:B-1----:R-:W-:-:S05]  /*0070*/  LOP3.LUT R9, R19, 0x3, RZ, 0xc0, !PT ;  /* 0x0000000313097812 */ /* 0x002fca00078ec0ff */
[----:B---3--:R-:W-:-:S04]  /*0080*/  IMAD R9, R0, 0x4, R9 ;  /* 0x0000000400097824 */ /* 0x008fc800078e0209 */
[C---:B--2---:R-:W-:Y:S01]  /*0090*/  IMAD.WIDE R2, R9.reuse, 0x8, R2 ;  /* 0x0000000809027825 */ /* 0x044fe200078e0202 */
[----:B------:R-:W-:-:S13]  /*00a0*/  ISETP.GE.AND P1, PT, R9, 0x4, PT ;  /* 0x000000040900780c */ /* 0x000fda0003f26270 */
[----:B------:R-:W2:Y:S01]  /*00b0*/  @!P1 LDG.E.64 R4, desc[UR4][R2.64] ;  /* 0x0000000402049981 */ /* 0x000ea2000c1e1b00 */
[----:B------:R-:W-:Y:S01]  /*00c0*/  SHF.L.U32 R14, R9, 0x2, RZ ;  /* 0x00000002090e7819 */ /* 0x000fe200000006ff */
[----:B------:R-:W-:Y:S01]  /*00d0*/  HFMA2.MMA R18, -RZ, RZ, 0, 0 ;  /* 0x00000000ff127435 */ /* 0x000fe200000001ff */
[----:B------:R-:W-:Y:S01]  /*00e0*/  IMAD.MOV.U32 R15, RZ, RZ, RZ ;  /* 0x000000ffff0f7224 */ /* 0x000fe200078e00ff */
[----:B------:R-:W-:Y:S02]  /*00f0*/  CS2R R16, SRZ ;  /* 0x0000000000107805 */ /* 0x000fe4000001ff00 */
[----:B----4-:R-:W-:-:S05]  /*0100*/  IMAD.WIDE R6, R14, 0x4, R6 ;  /* 0x000000040e067825 */ /* 0x010fca00078e0206 */
[----:B------:R1:W5:Y:S04]  /*0110*/  @!P1 LDG.E.EL R15, desc[UR4][R6.64] ;  /* 0x00000004060f9981 */ /* 0x000368000c2e1900 */
[----:B------:R1:W5:Y:S04]  /*0120*/  @!P1 LDG.E.EL R16, desc[UR4][R6.64+0x4] ;  /* 0x0000040406109981 */ /* 0x000368000c2e1900 */
[----:B------:R1:W5:Y:S04]  /*0130*/  @!P1 LDG.E.EL R17, desc[UR4][R6.64+0x8] ;  /* 0x0000080406119981 */ /* 0x000368000c2e1900 */
[----:B------:R1:W5:Y:S01]  /*0140*/  @!P1 LDG.E.EL R18, desc[UR4][R6.64+0xc] ;  /* 0x00000c0406129981 */ /* 0x000362000c2e1900 */
[----:B--2---:R-:W-:-:S04]  /*0150*/  SHF.R.U32.HI R3, RZ, 0x1d, R5 ;  /* 0x0000001dff037819 */ /* 0x004fc80000011605 */
[----:B------:R-:W-:-:S04]  /*0160*/  LOP3.LUT R3, R3, 0x4, RZ, 0xc0, !PT ;  /* 0x0000000403037812 */ /* 0x000fc800078ec0ff */
[----:B------:R-:W-:-:S05]  /*0170*/  IADD3 R22, P0, R4, R3, RZ ;  /* 0x0000000304167210 */ /* 0x000fca0007f1e0ff */
[----:B------:R-:W-:Y:S01]  /*0180*/  IMAD.X R23, RZ, RZ, R5, P0 ;  /* 0x000000ffff177224 */ /* 0x000fe200000e0605 */
[----:B------:R-:W-:-:S04]  /*0190*/  ISETP.GE.U32.AND P0, PT, R22, 0x4, PT ;  /* 0x000000041600780c */ /* 0x000fc80003f06070 */
[----:B------:R-:W-:-:S04]  /*01a0*/  ISETP.GE.U32.AND.EX P0, PT, R23, RZ, PT, P0 ;  /* 0x000000ff1700720c */ /* 0x000fc80003f06100 */
[----:B------:R-:W-:-:S13]  /*01b0*/  ISETP.GT.OR P0, PT, R9, 0x3, !P0 ;  /* 0x000000030900780c */ /* 0x000fda0004704670 */
[----:B-1----:R-:W-:Y:S05]  /*01c0*/  @P0 BRA `(.L_x_0) ;  /* 0x0000000000400947 */ /* 0x002fea0003800000 */
[----:B------:R-:W-:Y:S01]  /*01d0*/  MOV R0, 0x0 ;  /* 0x0000000000007802 */ /* 0x000fe20000000f00 */
[----:B------:R-:W-:Y:S01]  /*01e0*/  ULDC.64 UR6, c[0x4][0x18] ;  /* 0x0100060000067ab9 */ /* 0x000fe20000000a00 */
[----:B------:R-:W-:Y:S01]  /*01f0*/  ULDC.64 UR8, c[0x4][0x8] ;  /* 0x0100020000087ab9 */ /* 0x000fe20000000a00 */
[----:B------:R-:W-:Y:S01]  /*0200*/  MOV R4, UR6 ;  /* 0x0000000600047c02 */ /* 0x000fe20008000f00 */
[----:B------:R1:W2:Y:S01]  /*0210*/  LDC.64 R2, c[0x4][R0] ;  /* 0x0100000000027b82 */ /* 0x0002a20000000a00 */
[----:B------:R-:W-:Y:S01]  /*0220*/  IMAD.U32 R5, RZ, RZ, UR7 ;  /* 0x00000007ff057e24 */ /* 0x000fe2000f8e00ff */
[----:B------:R-:W-:Y:S01]  /*0230*/  ULDC.64 UR6, c[0x4][0x10] ;  /* 0x0100040000067ab9 */ /* 0x000fe20000000a00 */
[----:B------:R-:W-:Y:S01]  /*0240*/  MOV R10, UR8 ;  /* 0x00000008000a7c02 */ /* 0x000fe20008000f00 */
[----:B------:R-:W-:Y:S01]  /*0250*/  IMAD.U32 R7, RZ, RZ, UR7 ;  /* 0x00000007ff077e24 */ /* 0x000fe2000f8e00ff */
[----:B------:R-:W-:Y:S01]  /*0260*/  MOV R6, UR6 ;  /* 0x0000000600067c02 */ /* 0x000fe20008000f00 */
[----:B------:R-:W-:Y:S01]  /*0270*/  IMAD.U32 R11, RZ, RZ, UR9 ;  /* 0x00000009ff0b7e24 */ /* 0x000fe2000f8e00ff */
[----:B------:R-:W-:Y:S01]  /*0280*/  MOV R8, 0x22 ;  /* 0x0000002200087802 */ /* 0x000fe20000000f00 */
[----:B------:R-:W-:Y:S01]  /*0290*/  IMAD.MOV.U32 R12, RZ, RZ, 0x1 ;  /* 0x00000001ff0c7424 */ /* 0x000fe200078e00ff */
[----:B-1----:R-:W-:-:S07]  /*02a0*/  MOV R13, RZ ;  /* 0x000000ff000d7202 */ /* 0x002fce0000000f00 */
[----:B------:R-:W-:-:S07]  /*02b0*/  LEPC R20, `(.L_x_0) ;  /* 0x000000001014794e */ /* 0x000fce0000000000 */
[----:B0-2--5:R-:W-:Y:S05]  /*02c0*/  CALL.ABS.NOINC R2 ;  /* 0x0000000002007343 */ /* 0x025fea0003c00000 */
.L_x_0:
[----:B------:R-:W-:Y:S05]  /*02d0*/  WARPSYNC.ALL ;  /* 0x0000000000007948 */ /* 0x000fea0003800000 */
[----:B------:R-:W-:Y:S01]  /*02e0*/  BAR.SYNC.DEFER_BLOCKING 0x0 ;  /* 0x0000000000007b1d */ /* 0x000fe20000010000 */
[----:B------:R-:W-:-:S05]  /*02f0*/  SHF.R.S32.HI R3, RZ, 0x1f, R14 ;  /* 0x0000001fff037819 */ /* 0x000fca000001140e */
[----:B------:R-:W-:Y:S01]  /*0300*/  ULDC.64 UR6, c[0x0][0x218] ;  /* 0x0000860000067ab9 */ /* 0x000fe20000000a00 */
[----:B-----5:R-:W-:Y:S01]  /*0310*/  FMUL R15, R15, 1.4426950216293334961 ;  /* 0x3fb8aa3b0f0f7820 */ /* 0x020fe20000400000 */
[----:B------:R-:W-:Y:S01]  /*0320*/  LEA R5, P0, R22, UR6, 0x2 ;  /* 0x0000000616057c11 */ /* 0x000fe2000f8010ff */
[----:B------:R-:W-:Y:S01]  /*0330*/  FMUL R16, R16, 1.4426950216293334961 ;  /* 0x3fb8aa3b10107820 */ /* 0x000fe20000400000 */
[----:B------:R-:W-:Y:S01]  /*0340*/  FMUL R17, R17, 1.4426950216293334961 ;  /* 0x3fb8aa3b11117820 */ /* 0x000fe20000400000 */
[----:B------:R-:W-:Y:S01]  /*0350*/  FMUL R18, R18, 1.4426950216293334961 ;  /* 0x3fb8aa3b12127820 */ /* 0x000fe20000400000 */
[----:B------:R-:W-:Y:S01]  /*0360*/  LEA.HI.X R0, R22, UR7, R23, 0x2, P0 ;  /* 0x0000000716007c11 */ /* 0x000fe200080f1417 */
[----:B------:R-:W-:Y:S01]  /*0370*/  ULDC.64 UR6, c[0x0][0x220] ;  /* 0x0000880000067ab9 */ /* 0x000fe20000000a00 */
[----:B------:R-:W-:Y:S01]  /*0380*/  LEA R2, P0, R14, R5, 0x2 ;  /* 0x000000050e027211 */ /* 0x000fe200078010ff */
[----:B------:R-:W-:-:S03]  /*0390*/  ULDC.64 UR8, c[0x0][0x228] ;  /* 0x00008a0000087ab9 */ /* 0x000fc60000000a00 */
[----:B------:R-:W-:Y:S01]  /*03a0*/  LEA.HI.X R3, R14, R0, R3, 0x2, P0 ;  /* 0x000000000e037211 */ /* 0x000fe200000f1403 */
[----:B------:R-:W-:-:S06]  /*03b0*/  IMAD.MOV.U32 R0, RZ, RZ, RZ ;  /* 0x000000ffff007224 */ /* 0x000fcc00078e00ff */
[----:B------:R1:W2:Y:S01]  /*03c0*/  @!P1 LDG.E.EL R0, desc[UR4][R2.64] ;  /* 0x0000000402009981 */ /* 0x0002a2000c2e1900 */
[----:B------:R-:W-:Y:S02]  /*03d0*/  FSETP.GEU.AND P0, PT, R15, -126, PT ;  /* 0xc2fc00000f00780b */ /* 0x000fe40003f0e000 */
[----:B------:R-:W-:Y:S02]  /*03e0*/  FSETP.GEU.AND P1, PT, R16, -126, PT ;  /* 0xc2fc00001000780b */ /* 0x000fe40003f2e000 */
[----:B------:R-:W-:Y:S02]  /*03f0*/  FSETP.GEU.AND P2, PT, R17, -126, PT ;  /* 0xc2fc00001100780b */ /* 0x000fe40003f4e000 */
[----:B------:R-:W-:Y:S02]  /*0400*/  FSETP.GEU.AND P3, PT, R18, -126, PT ;  /* 0xc2fc00001200780b */ /* 0x000fe40003f6e000 */
[----:B------:R-:W-:-:S05]  /*0410*/  MOV R5, 0x3e055027 ;  /* 0x3e05502700057802 */ /* 0x000fca0000000f00 */
[----:B------:R-:W-:Y:S02]  /*0420*/  @!P0 FMUL R15, R15, 0.5 ;  /* 0x3f0000000f0f8820 */ /* 0x000fe40000400000 */
[----:B------:R-:W-:Y:S02]  /*0430*/  @!P1 FMUL R16, R16, 0.5 ;  /* 0x3f00000010109820 */ /* 0x000fe40000400000 */
[----:B------:R-:W3:Y:S01]  /*0440*/  MUFU.EX2 R4, R15 ;  /* 0x0000000f00047308 */ /* 0x000ee20000000800 */
[----:B------:R-:W-:Y:S01]  /*0450*/  @!P2 FMUL R17, R17, 0.5 ;  /* 0x3f0000001111a820 */ /* 0x000fe20000400000 */
[----:B------:R-:W-:-:S06]  /*0460*/  @!P3 FMUL R18, R18, 0.5 ;  /* 0x3f0000001212b820 */ /* 0x000fcc0000400000 */
[----:B-1----:R-:W1:Y:S01]  /*0470*/  MUFU.EX2 R3, R16 ;  /* 0x0000001000037308 */ /* 0x002e620000000800 */
[----:B---3--:R-:W-:-:S07]  /*0480*/  @!P0 FMUL R4, R4, R4 ;  /* 0x0000000404048220 */ /* 0x008fce0000400000 */
[----:B------:R-:W3:Y:S01]  /*0490*/  MUFU.EX2 R2, R17 ;  /* 0x0000001100027308 */ /* 0x000ee20000000800 */
[----:B-1----:R-:W-:-:S07]  /*04a0*/  @!P1 FMUL R3, R3, R3 ;  /* 0x0000000303039220 */ /* 0x002fce0000400000 */
[----:B------:R-:W1:Y:S01]  /*04b0*/  MUFU.EX2 R6, R18 ;  /* 0x0000001200067308 */ /* 0x000e620000000800 */
[----:B------:R-:W-:Y:S01]  /*04c0*/  FADD R3, R4, R3 ;  /* 0x0000000304037221 */ /* 0x000fe20000000000 */
[----:B---3--:R-:W-:-:S04]  /*04d0*/  @!P2 FMUL R2, R2, R2 ;  /* 0x000000020202a220 */ /* 0x008fc80000400000 */
[----:B------:R-:W-:Y:S01]  /*04e0*/  FADD R3, R3, R2 ;  /* 0x0000000203037221 */ /* 0x000fe20000000000 */
[----:B-1----:R-:W-:-:S04]  /*04f0*/  @!P3 FMUL R6, R6, R6 ;  /* 0x000000060606b220 */ /* 0x002fc80000400000 */
[----:B------:R-:W-:-:S05]  /*0500*/  FADD R3, R3, R6 ;  /* 0x0000000603037221 */ /* 0x000fca0000000000 */
[----:B------:R-:W-:-:S13]  /*0510*/  FSETP.GEU.AND P0, PT, R3, 1.175494350822287508e-38, PT ;  /* 0x008000000300780b */ /* 0x000fda0003f0e000 */
[----:B------:R-:W-:-:S05]  /*0520*/  @!P0 FMUL R3, R3, 8388608 ;  /* 0x4b00000003038820 */ /* 0x000fca0000400000 */
[----:B------:R-:W-:Y:S02]  /*0530*/  IADD3 R2, R3, -0x3f2aaaab, RZ ;  /* 0xc0d5555503027810 */ /* 0x000fe40007ffe0ff */
[----:B------:R-:W-:Y:S02]  /*0540*/  ISETP.GE.U32.AND P1, PT, R3, 0x7f800000, PT ;  /* 0x7f8000000300780c */ /* 0x000fe40003f26070 */
[----:B------:R-:W-:-:S05]  /*0550*/  LOP3.LUT R4, R2, 0xff800000, RZ, 0xc0, !PT ;  /* 0xff80000002047812 */ /* 0x000fca00078ec0ff */
[----:B------:R-:W-:-:S04]  /*0560*/  IMAD.IADD R2, R3, 0x1, -R4 ;  /* 0x0000000103027824 */ /* 0x000fc800078e0a04 */
[----:B------:R-:W-:Y:S01]  /*0570*/  FADD R6, R2, -1 ;  /* 0xbf80000002067421 */ /* 0x000fe20000000000 */
[----:B------:R-:W-:Y:S02]  /*0580*/  FSEL R2, RZ, -23, P0 ;  /* 0xc1b80000ff027808 */ /* 0x000fe40000000000 */
[----:B------:R-:W-:Y:S01]  /*0590*/  FSETP.NEU.AND P0, PT, R3, RZ, PT ;  /* 0x000000ff0300720b */ /* 0x000fe20003f0d000 */
[----:B------:R-:W-:-:S04]  /*05a0*/  FFMA.FTZ R5, R6, -R5, 0.14084610342979431152 ;  /* 0x3e1039f606057423 */ /* 0x000fc80000010805 */
[----:B------:R-:W-:-:S04]  /*05b0*/  FFMA.FTZ R5, R6, R5, -0.12148627638816833496 ;  /* 0xbdf8cdcc06057423 */ /* 0x000fc80000010005 */
[----:B------:R-:W-:-:S04]  /*05c0*/  FFMA.FTZ R5, R6, R5, 0.13980610668659210205 ;  /* 0x3e0f295506057423 */ /* 0x000fc80000010005 */
[----:B------:R-:W-:-:S04]  /*05d0*/  FFMA.FTZ R5, R6, R5, -0.16684235632419586182 ;  /* 0xbe2ad8b906057423 */ /* 0x000fc80000010005 */
[----:B------:R-:W-:-:S04]  /*05e0*/  FFMA.FTZ R5, R6, R5, 0.20012299716472625732 ;  /* 0x3e4ced0b06057423 */ /* 0x000fc80000010005 */
[----:B------:R-:W-:-:S04]  /*05f0*/  FFMA.FTZ R5, R6, R5, -0.24999669194221496582 ;  /* 0xbe7fff2206057423 */ /* 0x000fc80000010005 */
[----:B------:R-:W-:-:S04]  /*0600*/  FFMA.FTZ R5, R6, R5, 0.33333182334899902344 ;  /* 0x3eaaaa7806057423 */ /* 0x000fc80000010005 */
[C---:B------:R-:W-:Y:S01]  /*0610*/  FFMA.FTZ R7, R6.reuse, R5, -0.5 ;  /* 0xbf00000006077423 */ /* 0x040fe20000010005 */
[----:B------:R-:W-:Y:S01]  /*0620*/  I2FP.F32.S32 R5, R4 ;  /* 0x0000000400057245 */ /* 0x000fe20000201400 */
[----:B------:R-:W-:Y:S02]  /*0630*/  @P1 IMAD.MOV.U32 R4, RZ, RZ, 0x7f800000 ;  /* 0x7f800000ff041424 */ /* 0x000fe400078e00ff */
[C---:B------:R-:W-:Y:S02]  /*0640*/  FMUL R7, R6.reuse, R7 ;  /* 0x0000000706077220 */ /* 0x040fe40000400000 */
[----:B------:R-:W-:Y:S02]  /*0650*/  FFMA.FTZ R2, R5, 1.1920928955078125e-07, R2 ;  /* 0x3400000005027823 */ /* 0x000fe40000010002 */
[----:B------:R-:W-:-:S04]  /*0660*/  FFMA.FTZ R7, R6, R7, R6 ;  /* 0x0000000706077223 */ /* 0x000fc80000010006 */
[----:B------:R-:W-:Y:S01]  /*0670*/  FFMA.FTZ R2, R2, 0.69314718246459960938, R7 ;  /* 0x3f31721802027823 */ /* 0x000fe20000010007 */
[----:B------:R-:W-:-:S05]  /*0680*/  @P1 FFMA.FTZ R2, R3, R4, +INF ;  /* 0x7f80000003021423 */ /* 0x000fca0000010004 */
[----:B------:R-:W-:Y:S02]  /*0690*/  FSEL R3, R2, -INF , P0 ;  /* 0xff80000002037808 */ /* 0x000fe40000000000 */
[----:B------:R-:W-:Y:S02]  /*06a0*/  LOP3.LUT P0, RZ, R19, 0x1c, RZ, 0xc0, !PT ;  /* 0x0000001c13ff7812 */ /* 0x000fe4000780c0ff */
[----:B------:R-:W-:Y:S02]  /*06b0*/  SHF.R.S32.HI R2, RZ, 0x1f, R9 ;  /* 0x0000001fff027819 */ /* 0x000fe40000011409 */
[C---:B------:R-:W-:Y:S02]  /*06c0*/  ISETP.LT.AND P0, PT, R9.reuse, 0x4, !P0 ;  /* 0x000000040900780c */ /* 0x040fe40004701270 */
[----:B------:R-:W-:Y:S02]  /*06d0*/  SHF.L.U64.HI R9, R9, 0x2, R2 ;  /* 0x0000000209097819 */ /* 0x000fe40000010202 */
[----:B------:R-:W-:Y:S01]  /*06e0*/  IADD3 R2, P2, R14, UR6, RZ ;  /* 0x000000060e027c10 */ /* 0x000fe2000ff5e0ff */
[----:B--2---:R-:W-:-:S03]  /*06f0*/  FADD R7, -R3, R0 ;  /* 0x0000000003077221 */ /* 0x004fc60000000100 */
[----:B------:R-:W-:Y:S02]  /*0700*/  IADD3.X R3, R9, UR7, RZ, P2, !PT ;  /* 0x0000000709037c10 */ /* 0x000fe400097fe4ff */
[----:B------:R-:W-:Y:S01]  /*0710*/  IADD3 R14, P2, R14, UR8, RZ ;  /* 0x000000080e0e7c10 */ /* 0x000fe2000ff5e0ff */
[----:B------:R-:W-:Y:S02]  /*0720*/  FMUL R0, R7, 1.4426950216293334961 ;  /* 0x3fb8aa3b07007820 */ /* 0x000fe40000400000 */
[----:B------:R1:W-:Y:S01]  /*0730*/  @P0 STG.E desc[UR4][R2.64], R7 ;  /* 0x0000000702000986 */ /* 0x0003e2000c101904 */
[----:B------:R-:W-:Y:S02]  /*0740*/  IADD3.X R15, R9, UR9, RZ, P2, !PT ;  /* 0x00000009090f7c10 */ /* 0x000fe400097fe4ff */
[----:B------:R-:W-:-:S13]  /*0750*/  FSETP.GEU.AND P1, PT, R0, -126, PT ;  /* 0xc2fc00000000780b */ /* 0x000fda0003f2e000 */
[----:B------:R-:W-:-:S04]  /*0760*/  @!P1 FMUL R0, R0, 0.5 ;  /* 0x3f00000000009820 */ /* 0x000fc80000400000 */
[----:B------:R-:W2:Y:S02]  /*0770*/  MUFU.EX2 R5, R0 ;  /* 0x0000000000057308 */ /* 0x000ea40000000800 */
[----:B--2---:R-:W-:Y:S01]  /*0780*/  @!P1 FMUL R5, R5, R5 ;  /* 0x0000000505059220 */ /* 0x004fe20000400000 */
[----:B-1----:R-:W-:Y:S06]  /*0790*/  @!P0 EXIT ;  /* 0x000000000000894d */ /* 0x002fec0003800000 */
[----:B------:R-:W-:Y:S01]  /*07a0*/  STG.E desc[UR4][R14.64], R5 ;  /* 0x000000050e007986 */ /* 0x000fe2000c101904 */
[----:B------:R-:W-:Y:S05]  /*07b0*/  EXIT ;  /* 0x000000000000794d */ /* 0x000fea0003800000 */
.L_x_1:
[----:B------:R-:W-:-:S00]  /*07c0*/  BRA `(.L_x_1) ;  /* 0xfffffffc00fc7947 */ /* 0x000fc0000383ffff */
[----:B------:R-:W-:-:S00]  /*07d0*/  NOP ;  /* 0x0000000000007918 */ /* 0x000fc00000000000 */
        /* <DEDUP_REMOVED lines=10> */
.L_x_2:


//--------------------- .nv.global.init           --------------------------
	.section	.nv.global.init,"aw",@progbits
.nv.global.init:
	.type		assertFunc_0,@object
	.size		assertFunc_0,(_$_str - assertFunc_0)
assertFunc_0:
        /*0000*/ 	.byte	0x75, 0x6e, 0x6b, 0x6e, 0x6f, 0x77, 0x6e, 0x00
	.type		_$_str,@object
	.size		_$_str,(assertMessage_0 - _$_str)
_$_str:
        /*0008*/ 	.byte	0x5f, 0x5f, 0x43, 0x55, 0x44, 0x41, 0x5f, 0x46, 0x54, 0x5a, 0x00
	.type		assertMessage_0,@object
	.size		assertMessage_0,(assertFile_0 - assertMessage_0)
assertMessage_0:
        /*0013*/ 	.byte	0x69, 0x6e, 0x64, 0x65, 0x78, 0x20, 0x6f, 0x75, 0x74, 0x20, 0x6f, 0x66, 0x20, 0x62, 0x6f, 0x75
        /*0023*/ 	.byte	0x6e, 0x64, 0x73, 0x3a, 0x20, 0x30, 0x20, 0x3c, 0x3d, 0x20, 0x74, 0x6d, 0x70, 0x34, 0x20, 0x3c
        /*0033*/ 	.byte	0x20, 0x34, 0x00
	.type		assertFile_0,@object
	.size		assertFile_0,(.L_1 - assertFile_0)
assertFile_0:
        /*0036*/ 	.byte	0x69, 0x6e, 0x64, 0x75, 0x63, 0x74, 0x6f, 0x72, 0x5f, 0x63, 0x61, 0x63, 0x68, 0x65, 0x2f, 0x70
        /*0046*/ 	.byte	0x64, 0x2f, 0x63, 0x70, 0x64, 0x6e, 0x6e, 0x6a, 0x34, 0x6c, 0x76, 0x76, 0x35, 0x68, 0x6f, 0x34
        /*0056*/ 	.byte	0x34, 0x32, 0x6d, 0x34, 0x71, 0x75, 0x6a, 0x64, 0x76, 0x78, 0x6f, 0x34, 0x77, 0x79, 0x6b, 0x35
        /*0066*/ 	.byte	0x69, 0x74, 0x36, 0x35, 0x77, 0x62, 0x6b, 0x32, 0x33, 0x64, 0x65, 0x62, 0x6a, 0x33, 0x36, 0x6d
        /*0076*/ 	.byte	0x75, 0x6e, 0x73, 0x66, 0x70, 0x35, 0x2e, 0x70, 0x79, 0x00
.L_1:


//--------------------- .nv.constant0.triton_poi_fused__log_softmax_exp_gather_2 --------------------------
	.section	.nv.constant0.triton_poi_fused__log_softmax_exp_gather_2,"a",@progbits
	.sectionflags	@""
	.align	4
.nv.constant0.triton_poi_fused__log_softmax_exp_gather_2:
	.zero		564


//--------------------- SYMBOLS --------------------------

	.type		__assertfail,@function
